	.headerflags	@"EF_CUDA_TEXMODE_UNIFIED EF_CUDA_64BIT_ADDRESS EF_CUDA_ACCELERATORS EF_CUDA_SM90 EF_CUDA_VIRTUAL_SM(EF_CUDA_SM90)"
	.elftype	@"ET_EXEC"


//--------------------- .nv.info                  --------------------------
	.section	.nv.info,"",@"SHT_CUDA_INFO"
	.align	4


	//----- nvinfo : EIATTR_REGCOUNT
	.align		4
        /*0000*/ 	.byte	0x04, 0x2f
        /*0002*/ 	.short	(.L_3 - .L_2)
	.align		4
.L_2:
        /*0004*/ 	.word	index@(triton_poi_fused__native_batch_norm_legit_no_training_add_convolution_relu_29)
        /*0008*/ 	.word	0x00000018


	//----- nvinfo : EIATTR_MIN_STACK_SIZE
	.align		4
.L_3:
        /*000c*/ 	.byte	0x04, 0x12
        /*000e*/ 	.short	(.L_5 - .L_4)
	.align		4
.L_4:
        /*0010*/ 	.word	index@(triton_poi_fused__native_batch_norm_legit_no_training_add_convolution_relu_29)
        /*0014*/ 	.word	0x00000000


	//----- nvinfo : EIATTR_FRAME_SIZE
	.align		4
.L_5:
        /*0018*/ 	.byte	0x04, 0x11
        /*001a*/ 	.short	(.L_7 - .L_6)
	.align		4
.L_6:
        /*001c*/ 	.word	index@(triton_poi_fused__native_batch_norm_legit_no_training_add_convolution_relu_29)
        /*0020*/ 	.word	0x00000000


	//----- nvinfo : EIATTR_MIN_STACK_SIZE
	.align		4
.L_7:
        /*0024*/ 	.byte	0x04, 0x12
        /*0026*/ 	.short	(.L_9 - .L_8)
	.align		4
.L_8:
        /*0028*/ 	.word	index@(triton_poi_fused__native_batch_norm_legit_no_training_add_convolution_relu_29)
        /*002c*/ 	.word	0x00000000
.L_9:


//--------------------- .nv.info.triton_poi_fused__native_batch_norm_legit_no_training_add_convolution_relu_29 --------------------------
	.section	.nv.info.triton_poi_fused__native_batch_norm_legit_no_training_add_convolution_relu_29,"",@"SHT_CUDA_INFO"
	.sectionflags	@""
	.align	4


	//----- nvinfo : EIATTR_CUDA_API_VERSION
	.align		4
        /*0000*/ 	.byte	0x04, 0x37
        /*0002*/ 	.short	(.L_11 - .L_10)
.L_10:
        /*0004*/ 	.word	0x0000007c


	//----- nvinfo : EIATTR_KPARAM_INFO
	.align		4
.L_11:
        /*0008*/ 	.byte	0x04, 0x17
        /*000a*/ 	.short	(.L_13 - .L_12)
.L_12:
        /*000c*/ 	.word	0x00000000
        /*0010*/ 	.short	0x0008
        /*0012*/ 	.short	0x0040
        /*0014*/ 	.byte	0x00, 0xf0, 0x11, 0x00


	//----- nvinfo : EIATTR_KPARAM_INFO
	.align		4
.L_13:
        /*0018*/ 	.byte	0x04, 0x17
        /*001a*/ 	.short	(.L_15 - .L_14)
.L_14:
        /*001c*/ 	.word	0x00000000
        /*0020*/ 	.short	0x0007
        /*0022*/ 	.short	0x0038
        /*0024*/ 	.byte	0x00, 0xf4, 0x21, 0x00


	//----- nvinfo : EIATTR_KPARAM_INFO
	.align		4
.L_15:
        /*0028*/ 	.byte	0x04, 0x17
        /*002a*/ 	.short	(.L_17 - .L_16)
.L_16:
        /*002c*/ 	.word	0x00000000
        /*0030*/ 	.short	0x0006
        /*0032*/ 	.short	0x0030
        /*0034*/ 	.byte	0x00, 0xf4, 0x21, 0x00


	//----- nvinfo : EIATTR_KPARAM_INFO
	.align		4
.L_17:
        /*0038*/ 	.byte	0x04, 0x17
        /*003a*/ 	.short	(.L_19 - .L_18)
.L_18:
        /*003c*/ 	.word	0x00000000
        /*0040*/ 	.short	0x0005
        /*0042*/ 	.short	0x0028
        /*0044*/ 	.byte	0x00, 0xf4, 0x21, 0x00


	//----- nvinfo : EIATTR_KPARAM_INFO
	.align		4
.L_19:
        /*0048*/ 	.byte	0x04, 0x17
        /*004a*/ 	.short	(.L_21 - .L_20)
.L_20:
        /*004c*/ 	.word	0x00000000
        /*0050*/ 	.short	0x0004
        /*0052*/ 	.short	0x0020
        /*0054*/ 	.byte	0x00, 0xf4, 0x21, 0x00


	//----- nvinfo : EIATTR_KPARAM_INFO
	.align		4
.L_21:
        /*0058*/ 	.byte	0x04, 0x17
        /*005a*/ 	.short	(.L_23 - .L_22)
.L_22:
        /*005c*/ 	.word	0x00000000
        /*0060*/ 	.short	0x0003
        /*0062*/ 	.short	0x0018
        /*0064*/ 	.byte	0x00, 0xf4, 0x21, 0x00


	//----- nvinfo : EIATTR_KPARAM_INFO
	.align		4
.L_23:
        /*0068*/ 	.byte	0x04, 0x17
        /*006a*/ 	.short	(.L_25 - .L_24)
.L_24:
        /*006c*/ 	.word	0x00000000
        /*0070*/ 	.short	0x0002
        /*0072*/ 	.short	0x0010
        /*0074*/ 	.byte	0x00, 0xf4, 0x21, 0x00


	//----- nvinfo : EIATTR_KPARAM_INFO
	.align		4
.L_25:
        /*0078*/ 	.byte	0x04, 0x17
        /*007a*/ 	.short	(.L_27 - .L_26)
.L_26:
        /*007c*/ 	.word	0x00000000
        /*0080*/ 	.short	0x0001
        /*0082*/ 	.short	0x0008
        /*0084*/ 	.byte	0x00, 0xf4, 0x21, 0x00


	//----- nvinfo : EIATTR_KPARAM_INFO
	.align		4
.L_27:
        /*0088*/ 	.byte	0x04, 0x17
        /*008a*/ 	.short	(.L_29 - .L_28)
.L_28:
        /*008c*/ 	.word	0x00000000
        /*0090*/ 	.short	0x0000
        /*0092*/ 	.short	0x0000
        /*0094*/ 	.byte	0x00, 0xf4, 0x21, 0x00


	//----- nvinfo : EIATTR_SPARSE_MMA_MASK
	.align		4
.L_29:
        /*0098*/ 	.byte	0x03, 0x50
        /*009a*/ 	.short	0x0000


	//----- nvinfo : EIATTR_MAXREG_COUNT
	.align		4
        /*009c*/ 	.byte	0x03, 0x1b
        /*009e*/ 	.short	0x00ff


	//----- nvinfo : EIATTR_EXIT_INSTR_OFFSETS
	.align		4
        /*00a0*/ 	.byte	0x04, 0x1c
        /*00a2*/ 	.short	(.L_31 - .L_30)


	//   ....[0]....
.L_30:
        /*00a4*/ 	.word	0x00000480


	//----- nvinfo : EIATTR_REQNTID
	.align		4
.L_31:
        /*00a8*/ 	.byte	0x04, 0x10
        /*00aa*/ 	.short	(.L_33 - .L_32)
.L_32:
        /*00ac*/ 	.word	0x00000080
        /*00b0*/ 	.word	0x00000001
        /*00b4*/ 	.word	0x00000001


	//----- nvinfo : EIATTR_CBANK_PARAM_SIZE
	.align		4
.L_33:
        /*00b8*/ 	.byte	0x03, 0x19
        /*00ba*/ 	.short	0x0044


	//----- nvinfo : EIATTR_PARAM_CBANK
	.align		4
        /*00bc*/ 	.byte	0x04, 0x0a
        /*00be*/ 	.short	(.L_35 - .L_34)
	.align		4
.L_34:
        /*00c0*/ 	.word	index@(.nv.constant0.triton_poi_fused__native_batch_norm_legit_no_training_add_convolution_relu_29)
        /*00c4*/ 	.short	0x0210
        /*00c6*/ 	.short	0x0044


	//----- nvinfo : EIATTR_SW_WAR
	.align		4
.L_35:
        /*00c8*/ 	.byte	0x04, 0x36
        /*00ca*/ 	.short	(.L_37 - .L_36)
.L_36:
        /*00cc*/ 	.word	0x00000008
.L_37:


//--------------------- .nv.callgraph             --------------------------
	.section	.nv.callgraph,"",@"SHT_CUDA_CALLGRAPH"
	.align	4
	.sectionentsize	8
	.align		4
        /*0000*/ 	.word	0x00000000
	.align		4
        /*0004*/ 	.word	0xffffffff
	.align		4
        /*0008*/ 	.word	0x00000000
	.align		4
        /*000c*/ 	.word	0xfffffffe
	.align		4
        /*0010*/ 	.word	0x00000000
	.align		4
        /*0014*/ 	.word	0xfffffffd
	.align		4
        /*0018*/ 	.word	0x00000000
	.align		4
        /*001c*/ 	.word	0xfffffffc


//--------------------- .nv.constant4             --------------------------
	.section	.nv.constant4,"a",@progbits
	.align	8
	.align		8
.nv.constant4:
        /*0000*/ 	.dword	_$_str
	.align		8
        /*0008*/ 	.dword	_$_str_$_2


//--------------------- .text.triton_poi_fused__native_batch_norm_legit_no_training_add_convolution_relu_29 --------------------------
	.section	.text.triton_poi_fused__native_batch_norm_legit_no_training_add_convolution_relu_29,"ax",@progbits
	.align	128
        .global         triton_poi_fused__native_batch_norm_legit_no_training_add_convolution_relu_29
        .type           triton_poi_fused__native_batch_norm_legit_no_training_add_convolution_relu_29,@function
        .size           triton_poi_fused__native_batch_norm_legit_no_training_add_convolution_relu_29,(.L_x_1 - triton_poi_fused__native_batch_norm_legit_no_training_add_convolution_relu_29)
        .other          triton_poi_fused__native_batch_norm_legit_no_training_add_convolution_relu_29,@"STO_CUDA_ENTRY STV_DEFAULT"
triton_poi_fused__native_batch_norm_legit_no_training_add_convolution_relu_29:
.text.triton_poi_fused__native_batch_norm_legit_no_training_add_convolution_relu_29:
[----:B------:R-:W-:Y:S01]  /*0000*/  LDC R1, c[0x0][0x28] ;  /* 0x00000a00ff017b82 */ /* 0x000fe20000000800 */
[----:B------:R-:W1:Y:S07]  /*0010*/  S2R R0, SR_TID.X ;  /* 0x0000000000007919 */ /* 0x000e6e0000002100 */
[----:B------:R-:W2:Y:S01]  /*0020*/  LDC.64 R8, c[0x0][0x228] ;  /* 0x00008a00ff087b82 */ /* 0x000ea20000000a00 */
[----:B------:R-:W-:Y:S01]  /*0030*/  ULDC.64 UR4, c[0x0][0x208] ;  /* 0x0000820000047ab9 */ /* 0x000fe20000000a00 */
[----:B------:R-:W3:Y:S06]  /*0040*/  S2R R5, SR_CTAID.X ;  /* 0x0000000000057919 */ /* 0x000eec0000002500 */
[----:B------:R-:W4:Y:S08]  /*0050*/  LDC.64 R10, c[0x0][0x218] ;  /* 0x00008600ff0a7b82 */ /* 0x000f300000000a00 */
[----:B------:R-:W5:Y:S08]  /*0060*/  LDC.64 R16, c[0x0][0x238] ;  /* 0x00008e00ff107b82 */ /* 0x000f700000000a00 */
[----:B------:R-:W5:Y:S01]  /*0070*/  LDC.64 R18, c[0x0][0x230] ;  /* 0x00008c00ff127b82 */ /* 0x000f620000000a00 */
[----:B-1----:R-:W-:-:S07]  /*0080*/  SHF.L.U32 R0, R0, 0x1, RZ ;  /* 0x0000000100007819 */ /* 0x002fce00000006ff */
[----:B------:R-:W1:Y:S01]  /*0090*/  LDC.64 R12, c[0x0][0x240] ;  /* 0x00009000ff0c7b82 */ /* 0x000e620000000a00 */
[----:B---3--:R-:W-:Y:S02]  /*00a0*/  SHF.R.S32.HI R3, RZ, 0x17, R5 ;  /* 0x00000017ff037819 */ /* 0x008fe40000011405 */
[----:B------:R-:W-:Y:S02]  /*00b0*/  LOP3.LUT R0, R0, 0xfe, RZ, 0xc0, !PT ;  /* 0x000000fe00007812 */ /* 0x000fe400078ec0ff */
[----:B------:R-:W-:Y:S02]  /*00c0*/  SGXT R3, R3, 0x1 ;  /* 0x000000010303781a */ /* 0x000fe40000000200 */
[----:B------:R-:W-:Y:S02]  /*00d0*/  LEA R0, R5, R0, 0x8 ;  /* 0x0000000005007211 */ /* 0x000fe400078e40ff */
[----:B------:R-:W3:Y:S02]  /*00e0*/  LDC.64 R4, c[0x0][0x220] ;  /* 0x00008800ff047b82 */ /* 0x000ee40000000a00 */
[----:B------:R-:W-:-:S04]  /*00f0*/  LEA.HI R3, R3, R0, RZ, 0x8 ;  /* 0x0000000003037211 */ /* 0x000fc800078f40ff */
[----:B------:R-:W-:-:S04]  /*0100*/  LOP3.LUT R3, R3, 0xffffff00, RZ, 0xc0, !PT ;  /* 0xffffff0003037812 */ /* 0x000fc800078ec0ff */
[----:B------:R-:W-:Y:S02]  /*0110*/  IADD3 R14, R0, -R3, RZ ;  /* 0x80000003000e7210 */ /* 0x000fe40007ffe0ff */
[----:B------:R-:W1:Y:S03]  /*0120*/  LDC.64 R2, c[0x0][0x210] ;  /* 0x00008400ff027b82 */ /* 0x000e660000000a00 */
[----:B--2---:R-:W-:-:S06]  /*0130*/  IMAD.WIDE R8, R14, 0x4, R8 ;  /* 0x000000040e087825 */ /* 0x004fcc00078e0208 */
[----:B------:R-:W2:Y:S01]  /*0140*/  LDG.E.EL.64 R8, desc[UR4][R8.64] ;  /* 0x0000000408087981 */ /* 0x000ea2000c2e1b00 */
[----:B----4-:R-:W-:-:S04]  /*0150*/  IMAD.WIDE R10, R14, 0x4, R10 ;  /* 0x000000040e0a7825 */ /* 0x010fc800078e020a */
[C---:B---3--:R-:W-:Y:S02]  /*0160*/  IMAD.WIDE R4, R14.reuse, 0x4, R4 ;  /* 0x000000040e047825 */ /* 0x048fe400078e0204 */
[----:B------:R-:W3:Y:S02]  /*0170*/  LDG.E.EL.64 R10, desc[UR4][R10.64] ;  /* 0x000000040a0a7981 */ /* 0x000ee4000c2e1b00 */
[----:B-----5:R-:W-:Y:S02]  /*0180*/  IMAD.WIDE R16, R14, 0x4, R16 ;  /* 0x000000040e107825 */ /* 0x020fe400078e0210 */
[----:B------:R-:W4:Y:S02]  /*0190*/  LDG.E.EL.64 R4, desc[UR4][R4.64] ;  /* 0x0000000404047981 */ /* 0x000f24000c2e1b00 */
[----:B01----:R-:W-:Y:S02]  /*01a0*/  IMAD.WIDE R2, R0, 0x4, R2 ;  /* 0x0000000400027825 */ /* 0x003fe400078e0202 */
[----:B------:R-:W5:Y:S04]  /*01b0*/  LDG.E.EL.64 R16, desc[UR4][R16.64] ;  /* 0x0000000410107981 */ /* 0x000f68000c2e1b00 */
[----:B------:R-:W3:Y:S01]  /*01c0*/  LDG.E.64 R6, desc[UR4][R2.64] ;  /* 0x0000000402067981 */ /* 0x000ee2000c1e1b00 */
[----:B------:R-:W-:-:S05]  /*01d0*/  IMAD.WIDE R18, R14, 0x4, R18 ;  /* 0x000000040e127825 */ /* 0x000fca00078e0212 */
[----:B------:R0:W5:Y:S01]  /*01e0*/  LDG.E.EL.64 R14, desc[UR4][R18.64] ;  /* 0x00000004120e7981 */ /* 0x000162000c2e1b00 */
[----:B------:R-:W-:-:S06]  /*01f0*/  IMAD.WIDE R12, R0, 0x4, R12 ;  /* 0x00000004000c7825 */ /* 0x000fcc00078e020c */
[----:B------:R-:W4:Y:S01]  /*0200*/  LDG.E.64 R12, desc[UR4][R12.64] ;  /* 0x000000040c0c7981 */ /* 0x000f22000c1e1b00 */
[----:B0-----:R-:W-:Y:S01]  /*0210*/  HFMA2.MMA R18, -RZ, RZ, 1.625, 0 ;  /* 0x3e800000ff127435 */ /* 0x001fe200000001ff */
[----:B--2---:R-:W-:Y:S01]  /*0220*/  FADD R8, R8, 9.9999997473787516356e-06 ;  /* 0x3727c5ac08087421 */ /* 0x004fe20000000000 */
[----:B------:R-:W-:-:S03]  /*0230*/  FADD R9, R9, 9.9999997473787516356e-06 ;  /* 0x3727c5ac09097421 */ /* 0x000fc60000000000 */
[----:B------:R-:W0:Y:S08]  /*0240*/  MUFU.SQRT R20, R8 ;  /* 0x0000000800147308 */ /* 0x000e300000002000 */
[----:B------:R1:W2:Y:S01]  /*0250*/  MUFU.SQRT R21, R9 ;  /* 0x0000000900157308 */ /* 0x0002a20000002000 */
[C---:B0-----:R-:W-:Y:S02]  /*0260*/  FSETP.GT.AND P0, PT, R20.reuse, 8.50705917302346158658e+37, PT ;  /* 0x7e8000001400780b */ /* 0x041fe40003f04000 */
[----:B------:R-:W-:Y:S01]  /*0270*/  FSETP.GEU.AND P2, PT, R20, 1.175494350822287508e-38, PT ;  /* 0x008000001400780b */ /* 0x000fe20003f4e000 */
[----:B---3--:R-:W-:Y:S01]  /*0280*/  FADD R7, R7, R11 ;  /* 0x0000000b07077221 */ /* 0x008fe20000000000 */
[----:B------:R-:W-:Y:S01]  /*0290*/  FADD R6, R6, R10 ;  /* 0x0000000a06067221 */ /* 0x000fe20000000000 */
[----:B-1----:R-:W0:Y:S01]  /*02a0*/  LDC.64 R8, c[0x0][0x248] ;  /* 0x00009200ff087b82 */ /* 0x002e220000000a00 */
[----:B--2---:R-:W-:-:S02]  /*02b0*/  FSETP.GT.AND P1, PT, R21, 8.50705917302346158658e+37, PT ;  /* 0x7e8000001500780b */ /* 0x004fc40003f24000 */
[----:B------:R-:W-:-:S05]  /*02c0*/  FSETP.GEU.AND P3, PT, R21, 1.175494350822287508e-38, PT ;  /* 0x008000001500780b */ /* 0x000fca0003f6e000 */
[----:B------:R-:W-:-:S04]  /*02d0*/  @P0 FMUL R20, R20, 0.25 ;  /* 0x3e80000014140820 */ /* 0x000fc80000400000 */
[----:B------:R-:W-:Y:S02]  /*02e0*/  @!P2 FMUL R20, R20, 16777216 ;  /* 0x4b8000001414a820 */ /* 0x000fe40000400000 */
[----:B------:R-:W-:-:S04]  /*02f0*/  @P1 FMUL R21, R21, 0.25 ;  /* 0x3e80000015151820 */ /* 0x000fc80000400000 */
[----:B------:R-:W-:Y:S01]  /*0300*/  @!P3 FMUL R21, R21, 16777216 ;  /* 0x4b8000001515b820 */ /* 0x000fe20000400000 */
[----:B------:R-:W1:Y:S01]  /*0310*/  MUFU.RCP R20, R20 ;  /* 0x0000001400147308 */ /* 0x000e620000001000 */
[----:B------:R-:W-:-:S07]  /*0320*/  FSEL R19, R18, 1, P0 ;  /* 0x3f80000012137808 */ /* 0x000fce0000000000 */
[----:B------:R-:W2:Y:S01]  /*0330*/  MUFU.RCP R21, R21 ;  /* 0x0000001500157308 */ /* 0x000ea20000001000 */
[----:B------:R-:W-:Y:S01]  /*0340*/  FSEL R18, R18, 1, P1 ;  /* 0x3f80000012127808 */ /* 0x000fe20000800000 */
[----:B------:R-:W-:-:S04]  /*0350*/  @!P2 FMUL R19, R19, 16777216 ;  /* 0x4b8000001313a820 */ /* 0x000fc80000400000 */
[----:B------:R-:W-:Y:S01]  /*0360*/  @!P3 FMUL R18, R18, 16777216 ;  /* 0x4b8000001212b820 */ /* 0x000fe20000400000 */
[----:B-1----:R-:W-:Y:S01]  /*0370*/  FMUL R19, R20, R19 ;  /* 0x0000001314137220 */ /* 0x002fe20000400000 */
[----:B----4-:R-:W-:Y:S01]  /*0380*/  FADD R4, -R4, R6 ;  /* 0x0000000604047221 */ /* 0x010fe20000000100 */
[----:B------:R-:W-:Y:S01]  /*0390*/  FADD R5, -R5, R7 ;  /* 0x0000000705057221 */ /* 0x000fe20000000100 */
[----:B--2---:R-:W-:Y:S02]  /*03a0*/  FMUL R18, R21, R18 ;  /* 0x0000001215127220 */ /* 0x004fe40000400000 */
[----:B------:R-:W-:Y:S02]  /*03b0*/  FMUL R19, R4, R19 ;  /* 0x0000001304137220 */ /* 0x000fe40000400000 */
[----:B------:R-:W-:Y:S02]  /*03c0*/  FMUL R18, R5, R18 ;  /* 0x0000001205127220 */ /* 0x000fe40000400000 */
[----:B-----5:R-:W-:-:S02]  /*03d0*/  FFMA R14, R14, R19, R16 ;  /* 0x000000130e0e7223 */ /* 0x020fc40000000010 */
[----:B------:R-:W-:-:S03]  /*03e0*/  FFMA R15, R15, R18, R17 ;  /* 0x000000120f0f7223 */ /* 0x000fc60000000011 */
[C---:B------:R-:W-:Y:S02]  /*03f0*/  FSETP.GEU.AND P0, PT, R14.reuse, RZ, PT ;  /* 0x000000ff0e00720b */ /* 0x040fe40003f0e000 */
[C---:B------:R-:W-:Y:S02]  /*0400*/  FSETP.GEU.AND P1, PT, R15.reuse, RZ, PT ;  /* 0x000000ff0f00720b */ /* 0x040fe40003f2e000 */
[----:B------:R-:W-:Y:S02]  /*0410*/  FSEL R5, R14, RZ, P0 ;  /* 0x000000ff0e057208 */ /* 0x000fe40000000000 */
[----:B------:R-:W-:Y:S01]  /*0420*/  FSEL R4, R15, RZ, P1 ;  /* 0x000000ff0f047208 */ /* 0x000fe20000800000 */
[----:B0-----:R-:W-:-:S04]  /*0430*/  IMAD.WIDE R8, R0, 0x4, R8 ;  /* 0x0000000400087825 */ /* 0x001fc800078e0208 */
[----:B------:R-:W-:Y:S01]  /*0440*/  FADD R12, R12, R5 ;  /* 0x000000050c0c7221 */ /* 0x000fe20000000000 */
[----:B------:R-:W-:Y:S01]  /*0450*/  FADD R13, R13, R4 ;  /* 0x000000040d0d7221 */ /* 0x000fe20000000000 */
[----:B------:R-:W-:Y:S04]  /*0460*/  STG.E.64 desc[UR4][R2.64], R6 ;  /* 0x0000000602007986 */ /* 0x000fe8000c101b04 */
[----:B------:R-:W-:Y:S01]  /*0470*/  STG.E.64 desc[UR4][R8.64], R12 ;  /* 0x0000000c08007986 */ /* 0x000fe2000c101b04 */
[----:B------:R-:W-:Y:S05]  /*0480*/  EXIT ;  /* 0x000000000000794d */ /* 0x000fea0003800000 */
.L_x_0:
[----:B------:R-:W-:-:S00]  /*0490*/  BRA `(.L_x_0) ;  /* 0xfffffffc00fc7947 */ /* 0x000fc0000383ffff */
[----:B------:R-:W-:-:S00]  /*04a0*/  NOP ;  /* 0x0000000000007918 */ /* 0x000fc00000000000 */
        /* <DEDUP_REMOVED lines=13> */
.L_x_1:


//--------------------- .nv.global.init           --------------------------
	.section	.nv.global.init,"aw",@progbits
.nv.global.init:
	.type		_$_str,@object
	.size		_$_str,(_$_str_$_2 - _$_str)
_$_str:
        /*0000*/ 	.byte	0x5f, 0x5f, 0x43, 0x55, 0x44, 0x41, 0x5f, 0x46, 0x54, 0x5a, 0x00
	.type		_$_str_$_2,@object
	.size		_$_str_$_2,(.L_1 - _$_str_$_2)
_$_str_$_2:
        /*000b*/ 	.byte	0x5f, 0x5f, 0x43, 0x55, 0x44, 0x41, 0x5f, 0x50, 0x52, 0x45, 0x43, 0x5f, 0x53, 0x51, 0x52, 0x54
        /*001b*/ 	.byte	0x00
.L_1:


//--------------------- .nv.constant0.triton_poi_fused__native_batch_norm_legit_no_training_add_convolution_relu_29 --------------------------
	.section	.nv.constant0.triton_poi_fused__native_batch_norm_legit_no_training_add_convolution_relu_29,"a",@progbits
	.sectionflags	@""
	.align	4
.nv.constant0.triton_poi_fused__native_batch_norm_legit_no_training_add_convolution_relu_29:
	.zero		596
